	.headerflags	@"EF_CUDA_TEXMODE_UNIFIED EF_CUDA_64BIT_ADDRESS EF_CUDA_ACCELERATORS EF_CUDA_SM90 EF_CUDA_VIRTUAL_SM(EF_CUDA_SM90)"
	.elftype	@"ET_EXEC"


//--------------------- .nv.info                  --------------------------
	.section	.nv.info,"",@"SHT_CUDA_INFO"
	.align	4


	//----- nvinfo : EIATTR_REGCOUNT
	.align		4
        /*0000*/ 	.byte	0x04, 0x2f
        /*0002*/ 	.short	(.L_3 - .L_2)
	.align		4
.L_2:
        /*0004*/ 	.word	index@(triton_poi_fused__native_batch_norm_legit_no_training_add_convolution_leaky_relu_10)
        /*0008*/ 	.word	0x00000018


	//----- nvinfo : EIATTR_MIN_STACK_SIZE
	.align		4
.L_3:
        /*000c*/ 	.byte	0x04, 0x12
        /*000e*/ 	.short	(.L_5 - .L_4)
	.align		4
.L_4:
        /*0010*/ 	.word	index@(triton_poi_fused__native_batch_norm_legit_no_training_add_convolution_leaky_relu_10)
        /*0014*/ 	.word	0x00000000


	//----- nvinfo : EIATTR_FRAME_SIZE
	.align		4
.L_5:
        /*0018*/ 	.byte	0x04, 0x11
        /*001a*/ 	.short	(.L_7 - .L_6)
	.align		4
.L_6:
        /*001c*/ 	.word	index@(triton_poi_fused__native_batch_norm_legit_no_training_add_convolution_leaky_relu_10)
        /*0020*/ 	.word	0x00000000


	//----- nvinfo : EIATTR_MIN_STACK_SIZE
	.align		4
.L_7:
        /*0024*/ 	.byte	0x04, 0x12
        /*0026*/ 	.short	(.L_9 - .L_8)
	.align		4
.L_8:
        /*0028*/ 	.word	index@(triton_poi_fused__native_batch_norm_legit_no_training_add_convolution_leaky_relu_10)
        /*002c*/ 	.word	0x00000000
.L_9:


//--------------------- .nv.info.triton_poi_fused__native_batch_norm_legit_no_training_add_convolution_leaky_relu_10 --------------------------
	.section	.nv.info.triton_poi_fused__native_batch_norm_legit_no_training_add_convolution_leaky_relu_10,"",@"SHT_CUDA_INFO"
	.sectionflags	@""
	.align	4


	//----- nvinfo : EIATTR_CUDA_API_VERSION
	.align		4
        /*0000*/ 	.byte	0x04, 0x37
        /*0002*/ 	.short	(.L_11 - .L_10)
.L_10:
        /*0004*/ 	.word	0x0000007c


	//----- nvinfo : EIATTR_KPARAM_INFO
	.align		4
.L_11:
        /*0008*/ 	.byte	0x04, 0x17
        /*000a*/ 	.short	(.L_13 - .L_12)
.L_12:
        /*000c*/ 	.word	0x00000000
        /*0010*/ 	.short	0x0009
        /*0012*/ 	.short	0x0048
        /*0014*/ 	.byte	0x00, 0xf0, 0x11, 0x00


	//----- nvinfo : EIATTR_KPARAM_INFO
	.align		4
.L_13:
        /*0018*/ 	.byte	0x04, 0x17
        /*001a*/ 	.short	(.L_15 - .L_14)
.L_14:
        /*001c*/ 	.word	0x00000000
        /*0020*/ 	.short	0x0008
        /*0022*/ 	.short	0x0040
        /*0024*/ 	.byte	0x00, 0xf4, 0x21, 0x00


	//----- nvinfo : EIATTR_KPARAM_INFO
	.align		4
.L_15:
        /*0028*/ 	.byte	0x04, 0x17
        /*002a*/ 	.short	(.L_17 - .L_16)
.L_16:
        /*002c*/ 	.word	0x00000000
        /*0030*/ 	.short	0x0007
        /*0032*/ 	.short	0x0038
        /*0034*/ 	.byte	0x00, 0xf4, 0x21, 0x00


	//----- nvinfo : EIATTR_KPARAM_INFO
	.align		4
.L_17:
        /*0038*/ 	.byte	0x04, 0x17
        /*003a*/ 	.short	(.L_19 - .L_18)
.L_18:
        /*003c*/ 	.word	0x00000000
        /*0040*/ 	.short	0x0006
        /*0042*/ 	.short	0x0030
        /*0044*/ 	.byte	0x00, 0xf4, 0x21, 0x00


	//----- nvinfo : EIATTR_KPARAM_INFO
	.align		4
.L_19:
        /*0048*/ 	.byte	0x04, 0x17
        /*004a*/ 	.short	(.L_21 - .L_20)
.L_20:
        /*004c*/ 	.word	0x00000000
        /*0050*/ 	.short	0x0005
        /*0052*/ 	.short	0x0028
        /*0054*/ 	.byte	0x00, 0xf4, 0x21, 0x00


	//----- nvinfo : EIATTR_KPARAM_INFO
	.align		4
.L_21:
        /*0058*/ 	.byte	0x04, 0x17
        /*005a*/ 	.short	(.L_23 - .L_22)
.L_22:
        /*005c*/ 	.word	0x00000000
        /*0060*/ 	.short	0x0004
        /*0062*/ 	.short	0x0020
        /*0064*/ 	.byte	0x00, 0xf4, 0x21, 0x00


	//----- nvinfo : EIATTR_KPARAM_INFO
	.align		4
.L_23:
        /*0068*/ 	.byte	0x04, 0x17
        /*006a*/ 	.short	(.L_25 - .L_24)
.L_24:
        /*006c*/ 	.word	0x00000000
        /*0070*/ 	.short	0x0003
        /*0072*/ 	.short	0x0018
        /*0074*/ 	.byte	0x00, 0xf4, 0x21, 0x00


	//----- nvinfo : EIATTR_KPARAM_INFO
	.align		4
.L_25:
        /*0078*/ 	.byte	0x04, 0x17
        /*007a*/ 	.short	(.L_27 - .L_26)
.L_26:
        /*007c*/ 	.word	0x00000000
        /*0080*/ 	.short	0x0002
        /*0082*/ 	.short	0x0010
        /*0084*/ 	.byte	0x00, 0xf4, 0x21, 0x00


	//----- nvinfo : EIATTR_KPARAM_INFO
	.align		4
.L_27:
        /*0088*/ 	.byte	0x04, 0x17
        /*008a*/ 	.short	(.L_29 - .L_28)
.L_28:
        /*008c*/ 	.word	0x00000000
        /*0090*/ 	.short	0x0001
        /*0092*/ 	.short	0x0008
        /*0094*/ 	.byte	0x00, 0xf4, 0x21, 0x00


	//----- nvinfo : EIATTR_KPARAM_INFO
	.align		4
.L_29:
        /*0098*/ 	.byte	0x04, 0x17
        /*009a*/ 	.short	(.L_31 - .L_30)
.L_30:
        /*009c*/ 	.word	0x00000000
        /*00a0*/ 	.short	0x0000
        /*00a2*/ 	.short	0x0000
        /*00a4*/ 	.byte	0x00, 0xf4, 0x21, 0x00


	//----- nvinfo : EIATTR_SPARSE_MMA_MASK
	.align		4
.L_31:
        /*00a8*/ 	.byte	0x03, 0x50
        /*00aa*/ 	.short	0x0000


	//----- nvinfo : EIATTR_MAXREG_COUNT
	.align		4
        /*00ac*/ 	.byte	0x03, 0x1b
        /*00ae*/ 	.short	0x00ff


	//----- nvinfo : EIATTR_EXIT_INSTR_OFFSETS
	.align		4
        /*00b0*/ 	.byte	0x04, 0x1c
        /*00b2*/ 	.short	(.L_33 - .L_32)


	//   ....[0]....
.L_32:
        /*00b4*/ 	.word	0x000004f0


	//----- nvinfo : EIATTR_REQNTID
	.align		4
.L_33:
        /*00b8*/ 	.byte	0x04, 0x10
        /*00ba*/ 	.short	(.L_35 - .L_34)
.L_34:
        /*00bc*/ 	.word	0x00000100
        /*00c0*/ 	.word	0x00000001
        /*00c4*/ 	.word	0x00000001


	//----- nvinfo : EIATTR_CBANK_PARAM_SIZE
	.align		4
.L_35:
        /*00c8*/ 	.byte	0x03, 0x19
        /*00ca*/ 	.short	0x004c


	//----- nvinfo : EIATTR_PARAM_CBANK
	.align		4
        /*00cc*/ 	.byte	0x04, 0x0a
        /*00ce*/ 	.short	(.L_37 - .L_36)
	.align		4
.L_36:
        /*00d0*/ 	.word	index@(.nv.constant0.triton_poi_fused__native_batch_norm_legit_no_training_add_convolution_leaky_relu_10)
        /*00d4*/ 	.short	0x0210
        /*00d6*/ 	.short	0x004c


	//----- nvinfo : EIATTR_SW_WAR
	.align		4
.L_37:
        /*00d8*/ 	.byte	0x04, 0x36
        /*00da*/ 	.short	(.L_39 - .L_38)
.L_38:
        /*00dc*/ 	.word	0x00000008
.L_39:


//--------------------- .nv.callgraph             --------------------------
	.section	.nv.callgraph,"",@"SHT_CUDA_CALLGRAPH"
	.align	4
	.sectionentsize	8
	.align		4
        /*0000*/ 	.word	0x00000000
	.align		4
        /*0004*/ 	.word	0xffffffff
	.align		4
        /*0008*/ 	.word	0x00000000
	.align		4
        /*000c*/ 	.word	0xfffffffe
	.align		4
        /*0010*/ 	.word	0x00000000
	.align		4
        /*0014*/ 	.word	0xfffffffd
	.align		4
        /*0018*/ 	.word	0x00000000
	.align		4
        /*001c*/ 	.word	0xfffffffc


//--------------------- .nv.constant4             --------------------------
	.section	.nv.constant4,"a",@progbits
	.align	8
	.align		8
.nv.constant4:
        /*0000*/ 	.dword	_$_str
	.align		8
        /*0008*/ 	.dword	_$_str_$_2


//--------------------- .text.triton_poi_fused__native_batch_norm_legit_no_training_add_convolution_leaky_relu_10 --------------------------
	.section	.text.triton_poi_fused__native_batch_norm_legit_no_training_add_convolution_leaky_relu_10,"ax",@progbits
	.align	128
        .global         triton_poi_fused__native_batch_norm_legit_no_training_add_convolution_leaky_relu_10
        .type           triton_poi_fused__native_batch_norm_legit_no_training_add_convolution_leaky_relu_10,@function
        .size           triton_poi_fused__native_batch_norm_legit_no_training_add_convolution_leaky_relu_10,(.L_x_1 - triton_poi_fused__native_batch_norm_legit_no_training_add_convolution_leaky_relu_10)
        .other          triton_poi_fused__native_batch_norm_legit_no_training_add_convolution_leaky_relu_10,@"STO_CUDA_ENTRY STV_DEFAULT"
triton_poi_fused__native_batch_norm_legit_no_training_add_convolution_leaky_relu_10:
.text.triton_poi_fused__native_batch_norm_legit_no_training_add_convolution_leaky_relu_10:
[----:B------:R-:W-:Y:S01]  /*0000*/  LDC R1, c[0x0][0x28] ;  /* 0x00000a00ff017b82 */ /* 0x000fe20000000800 */
[----:B------:R-:W1:Y:S07]  /*0010*/  S2R R0, SR_TID.X ;  /* 0x0000000000007919 */ /* 0x000e6e0000002100 */
[----:B------:R-:W2:Y:S01]  /*0020*/  LDC.64 R6, c[0x0][0x230] ;  /* 0x00008c00ff067b82 */ /* 0x000ea20000000a00 */
[----:B------:R-:W-:Y:S01]  /*0030*/  ULDC.64 UR4, c[0x0][0x208] ;  /* 0x0000820000047ab9 */ /* 0x000fe20000000a00 */
[----:B------:R-:W-:Y:S01]  /*0040*/  ULDC.64 UR6, c[0x0][0x250] ;  /* 0x0000940000067ab9 */ /* 0x000fe20000000a00 */
[----:B------:R-:W3:Y:S05]  /*0050*/  S2R R5, SR_CTAID.X ;  /* 0x0000000000057919 */ /* 0x000eea0000002500 */
[----:B------:R-:W4:Y:S08]  /*0060*/  LDC.64 R10, c[0x0][0x220] ;  /* 0x00008800ff0a7b82 */ /* 0x000f300000000a00 */
[----:B------:R-:W5:Y:S08]  /*0070*/  LDC.64 R18, c[0x0][0x238] ;  /* 0x00008e00ff127b82 */ /* 0x000f700000000a00 */
[----:B------:R-:W5:Y:S01]  /*0080*/  LDC.64 R16, c[0x0][0x240] ;  /* 0x00009000ff107b82 */ /* 0x000f620000000a00 */
[----:B-1----:R-:W-:-:S07]  /*0090*/  SHF.L.U32 R0, R0, 0x1, RZ ;  /* 0x0000000100007819 */ /* 0x002fce00000006ff */
[----:B------:R-:W1:Y:S01]  /*00a0*/  LDC.64 R12, c[0x0][0x248] ;  /* 0x00009200ff0c7b82 */ /* 0x000e620000000a00 */
[----:B---3--:R-:W-:Y:S02]  /*00b0*/  SHF.R.S32.HI R3, RZ, 0x16, R5 ;  /* 0x00000016ff037819 */ /* 0x008fe40000011405 */
[----:B------:R-:W-:Y:S02]  /*00c0*/  LOP3.LUT R0, R0, 0x1fe, RZ, 0xc0, !PT ;  /* 0x000001fe00007812 */ /* 0x000fe400078ec0ff */
[----:B------:R-:W-:Y:S02]  /*00d0*/  SGXT R3, R3, 0x1 ;  /* 0x000000010303781a */ /* 0x000fe40000000200 */
[----:B------:R-:W-:Y:S02]  /*00e0*/  LEA R0, R5, R0, 0x9 ;  /* 0x0000000005007211 */ /* 0x000fe400078e48ff */
[----:B------:R-:W3:Y:S02]  /*00f0*/  LDC.64 R4, c[0x0][0x228] ;  /* 0x00008a00ff047b82 */ /* 0x000ee40000000a00 */
[----:B------:R-:W-:-:S04]  /*0100*/  LEA.HI R3, R3, R0, RZ, 0x6 ;  /* 0x0000000003037211 */ /* 0x000fc800078f30ff */
[----:B------:R-:W-:-:S04]  /*0110*/  LOP3.LUT R3, R3, 0xffffffc0, RZ, 0xc0, !PT ;  /* 0xffffffc003037812 */ /* 0x000fc800078ec0ff */
[----:B------:R-:W-:Y:S02]  /*0120*/  IADD3 R14, R0, -R3, RZ ;  /* 0x80000003000e7210 */ /* 0x000fe40007ffe0ff */
[----:B------:R-:W1:Y:S03]  /*0130*/  LDC.64 R2, c[0x0][0x210] ;  /* 0x00008400ff027b82 */ /* 0x000e660000000a00 */
[----:B--2---:R-:W-:-:S06]  /*0140*/  IMAD.WIDE R6, R14, 0x4, R6 ;  /* 0x000000040e067825 */ /* 0x004fcc00078e0206 */
[----:B------:R-:W2:Y:S01]  /*0150*/  LDG.E.EL.64 R6, desc[UR4][R6.64] ;  /* 0x0000000406067981 */ /* 0x000ea2000c2e1b00 */
[----:B----4-:R-:W-:-:S04]  /*0160*/  IMAD.WIDE R10, R14, 0x4, R10 ;  /* 0x000000040e0a7825 */ /* 0x010fc800078e020a */
[C---:B---3--:R-:W-:Y:S02]  /*0170*/  IMAD.WIDE R4, R14.reuse, 0x4, R4 ;  /* 0x000000040e047825 */ /* 0x048fe400078e0204 */
[----:B------:R-:W3:Y:S02]  /*0180*/  LDG.E.EL.64 R10, desc[UR4][R10.64] ;  /* 0x000000040a0a7981 */ /* 0x000ee4000c2e1b00 */
[----:B-----5:R-:W-:Y:S02]  /*0190*/  IMAD.WIDE R18, R14, 0x4, R18 ;  /* 0x000000040e127825 */ /* 0x020fe400078e0212 */
[----:B------:R-:W4:Y:S02]  /*01a0*/  LDG.E.EL.64 R4, desc[UR4][R4.64] ;  /* 0x0000000404047981 */ /* 0x000f24000c2e1b00 */
[----:B01----:R-:W-:-:S05]  /*01b0*/  IMAD.WIDE R2, R0, 0x4, R2 ;  /* 0x0000000400027825 */ /* 0x003fca00078e0202 */
[----:B------:R-:W3:Y:S01]  /*01c0*/  LDG.E.64 R8, desc[UR4][R2.64] ;  /* 0x0000000402087981 */ /* 0x000ee2000c1e1b00 */
[----:B------:R-:W-:-:S04]  /*01d0*/  IMAD.WIDE R14, R14, 0x4, R16 ;  /* 0x000000040e0e7825 */ /* 0x000fc800078e0210 */
[----:B------:R-:W-:Y:S02]  /*01e0*/  IMAD.WIDE R16, R0, 0x4, R12 ;  /* 0x0000000400107825 */ /* 0x000fe400078e020c */
[----:B------:R4:W5:Y:S04]  /*01f0*/  LDG.E.EL.64 R12, desc[UR4][R18.64] ;  /* 0x00000004120c7981 */ /* 0x000968000c2e1b00 */
[----:B------:R-:W5:Y:S04]  /*0200*/  LDG.E.EL.64 R14, desc[UR4][R14.64] ;  /* 0x000000040e0e7981 */ /* 0x000f68000c2e1b00 */
[----:B------:R-:W4:Y:S01]  /*0210*/  LDG.E.64 R16, desc[UR4][R16.64] ;  /* 0x0000000410107981 */ /* 0x000f22000c1e1b00 */
[----:B--2---:R-:W-:Y:S01]  /*0220*/  FADD R6, R6, 9.9999997473787516356e-06 ;  /* 0x3727c5ac06067421 */ /* 0x004fe20000000000 */
[----:B------:R-:W-:-:S03]  /*0230*/  FADD R7, R7, 9.9999997473787516356e-06 ;  /* 0x3727c5ac07077421 */ /* 0x000fc60000000000 */
[----:B------:R-:W0:Y:S08]  /*0240*/  MUFU.SQRT R20, R6 ;  /* 0x0000000600147308 */ /* 0x000e300000002000 */
[----:B------:R-:W1:Y:S01]  /*0250*/  MUFU.SQRT R21, R7 ;  /* 0x0000000700157308 */ /* 0x000e620000002000 */
[C---:B0-----:R-:W-:Y:S02]  /*0260*/  FSETP.GT.AND P0, PT, R20.reuse, 8.50705917302346158658e+37, PT ;  /* 0x7e8000001400780b */ /* 0x041fe40003f04000 */
[----:B------:R-:W-:-:S02]  /*0270*/  FSETP.GEU.AND P2, PT, R20, 1.175494350822287508e-38, PT ;  /* 0x008000001400780b */ /* 0x000fc40003f4e000 */
[C---:B-1----:R-:W-:Y:S02]  /*0280*/  FSETP.GT.AND P1, PT, R21.reuse, 8.50705917302346158658e+37, PT ;  /* 0x7e8000001500780b */ /* 0x042fe40003f24000 */
[----:B------:R-:W-:-:S07]  /*0290*/  FSETP.GEU.AND P3, PT, R21, 1.175494350822287508e-38, PT ;  /* 0x008000001500780b */ /* 0x000fce0003f6e000 */
[----:B------:R-:W-:Y:S01]  /*02a0*/  @P0 FMUL R20, R20, 0.25 ;  /* 0x3e80000014140820 */ /* 0x000fe20000400000 */
[----:B------:R-:W-:-:S03]  /*02b0*/  HFMA2.MMA R6, -RZ, RZ, 1.625, 0 ;  /* 0x3e800000ff067435 */ /* 0x000fc600000001ff */
[----:B------:R-:W-:Y:S01]  /*02c0*/  @!P2 FMUL R20, R20, 16777216 ;  /* 0x4b8000001414a820 */ /* 0x000fe20000400000 */
[----:B------:R-:W-:-:S04]  /*02d0*/  @P1 FMUL R21, R21, 0.25 ;  /* 0x3e80000015151820 */ /* 0x000fc80000400000 */
[----:B------:R-:W-:Y:S01]  /*02e0*/  @!P3 FMUL R21, R21, 16777216 ;  /* 0x4b8000001515b820 */ /* 0x000fe20000400000 */
[----:B------:R-:W0:Y:S01]  /*02f0*/  MUFU.RCP R20, R20 ;  /* 0x0000001400147308 */ /* 0x000e220000001000 */
[----:B------:R-:W-:-:S07]  /*0300*/  FSEL R7, R6, 1, P0 ;  /* 0x3f80000006077808 */ /* 0x000fce0000000000 */
[----:B------:R-:W1:Y:S01]  /*0310*/  MUFU.RCP R21, R21 ;  /* 0x0000001500157308 */ /* 0x000e620000001000 */
[----:B------:R-:W-:Y:S01]  /*0320*/  FSEL R6, R6, 1, P1 ;  /* 0x3f80000006067808 */ /* 0x000fe20000800000 */
[----:B---3--:R-:W-:Y:S01]  /*0330*/  FADD R8, R8, R10 ;  /* 0x0000000a08087221 */ /* 0x008fe20000000000 */
[----:B------:R-:W-:Y:S01]  /*0340*/  @!P2 FMUL R7, R7, 16777216 ;  /* 0x4b8000000707a820 */ /* 0x000fe20000400000 */
[----:B------:R-:W-:Y:S02]  /*0350*/  FADD R9, R9, R11 ;  /* 0x0000000b09097221 */ /* 0x000fe40000000000 */
[----:B------:R-:W-:Y:S01]  /*0360*/  @!P3 FMUL R6, R6, 16777216 ;  /* 0x4b8000000606b820 */ /* 0x000fe20000400000 */
[----:B----4-:R-:W-:Y:S01]  /*0370*/  FADD R19, -R4, R8 ;  /* 0x0000000804137221 */ /* 0x010fe20000000100 */
[----:B0-----:R-:W-:Y:S01]  /*0380*/  FMUL R10, R20, R7 ;  /* 0x00000007140a7220 */ /* 0x001fe20000400000 */
[----:B------:R-:W-:Y:S01]  /*0390*/  FADD R4, -R5, R9 ;  /* 0x0000000905047221 */ /* 0x000fe20000000100 */
[----:B-1----:R-:W-:-:S02]  /*03a0*/  FMUL R11, R21, R6 ;  /* 0x00000006150b7220 */ /* 0x002fc40000400000 */
[----:B------:R-:W0:Y:S01]  /*03b0*/  LDC.64 R6, c[0x0][0x218] ;  /* 0x00008600ff067b82 */ /* 0x000e220000000a00 */
[----:B------:R-:W-:Y:S01]  /*03c0*/  FMUL R19, R10, R19 ;  /* 0x000000130a137220 */ /* 0x000fe20000400000 */
[----:B------:R-:W-:-:S03]  /*03d0*/  FMUL R4, R11, R4 ;  /* 0x000000040b047220 */ /* 0x000fc60000400000 */
[----:B-----5:R-:W-:Y:S01]  /*03e0*/  FFMA R19, R12, R19, R14 ;  /* 0x000000130c137223 */ /* 0x020fe2000000000e */
[----:B------:R-:W-:-:S04]  /*03f0*/  FFMA R10, R13, R4, R15 ;  /* 0x000000040d0a7223 */ /* 0x000fc8000000000f */
[----:B------:R-:W-:Y:S02]  /*0400*/  FSETP.GT.AND P1, PT, R19, -R16, PT ;  /* 0x800000101300720b */ /* 0x000fe40003f24000 */
[----:B------:R-:W-:Y:S02]  /*0410*/  FSETP.GT.AND P0, PT, R10, -R17, PT ;  /* 0x800000110a00720b */ /* 0x000fe40003f04000 */
[----:B------:R-:W-:Y:S02]  /*0420*/  SEL R5, RZ, 0x1, !P1 ;  /* 0x00000001ff057807 */ /* 0x000fe40004800000 */
[----:B------:R-:W-:Y:S01]  /*0430*/  SEL R12, RZ, 0x100, !P0 ;  /* 0x00000100ff0c7807 */ /* 0x000fe20004000000 */
[----:B------:R-:W-:Y:S01]  /*0440*/  FADD R16, R16, R19 ;  /* 0x0000001310107221 */ /* 0x000fe20000000000 */
[----:B------:R-:W-:Y:S01]  /*0450*/  IADD3 R4, P2, R0, UR6, RZ ;  /* 0x0000000600047c10 */ /* 0x000fe2000ff5e0ff */
[----:B------:R-:W-:Y:S01]  /*0460*/  FADD R17, R17, R10 ;  /* 0x0000000a11117221 */ /* 0x000fe20000000000 */
[----:B------:R-:W-:-:S02]  /*0470*/  IADD3 R11, R5, R12, RZ ;  /* 0x0000000c050b7210 */ /* 0x000fc40007ffe0ff */
[----:B------:R-:W-:Y:S01]  /*0480*/  LEA.HI.X.SX32 R5, R0, UR7, 0x1, P2 ;  /* 0x0000000700057c11 */ /* 0x000fe200090f0eff */
[----:B------:R-:W-:Y:S01]  /*0490*/  @!P1 FMUL R16, R16, 0.0099999997764825820923 ;  /* 0x3c23d70a10109820 */ /* 0x000fe20000400000 */
[----:B0-----:R-:W-:-:S04]  /*04a0*/  IMAD.WIDE R6, R0, 0x4, R6 ;  /* 0x0000000400067825 */ /* 0x001fc800078e0206 */
[----:B------:R-:W-:Y:S01]  /*04b0*/  @!P0 FMUL R17, R17, 0.0099999997764825820923 ;  /* 0x3c23d70a11118820 */ /* 0x000fe20000400000 */
[----:B------:R-:W-:Y:S04]  /*04c0*/  STG.E.64 desc[UR4][R2.64], R8 ;  /* 0x0000000802007986 */ /* 0x000fe8000c101b04 */
[----:B------:R-:W-:Y:S04]  /*04d0*/  STG.E.U16 desc[UR4][R4.64], R11 ;  /* 0x0000000b04007986 */ /* 0x000fe8000c101504 */
[----:B------:R-:W-:Y:S01]  /*04e0*/  STG.E.64 desc[UR4][R6.64], R16 ;  /* 0x0000001006007986 */ /* 0x000fe2000c101b04 */
[----:B------:R-:W-:Y:S05]  /*04f0*/  EXIT ;  /* 0x000000000000794d */ /* 0x000fea0003800000 */
.L_x_0:
[----:B------:R-:W-:-:S00]  /*0500*/  BRA `(.L_x_0) ;  /* 0xfffffffc00fc7947 */ /* 0x000fc0000383ffff */
[----:B------:R-:W-:-:S00]  /*0510*/  NOP ;  /* 0x0000000000007918 */ /* 0x000fc00000000000 */
        /* <DEDUP_REMOVED lines=14> */
.L_x_1:


//--------------------- .nv.global.init           --------------------------
	.section	.nv.global.init,"aw",@progbits
.nv.global.init:
	.type		_$_str,@object
	.size		_$_str,(_$_str_$_2 - _$_str)
_$_str:
        /*0000*/ 	.byte	0x5f, 0x5f, 0x43, 0x55, 0x44, 0x41, 0x5f, 0x46, 0x54, 0x5a, 0x00
	.type		_$_str_$_2,@object
	.size		_$_str_$_2,(.L_1 - _$_str_$_2)
_$_str_$_2:
        /*000b*/ 	.byte	0x5f, 0x5f, 0x43, 0x55, 0x44, 0x41, 0x5f, 0x50, 0x52, 0x45, 0x43, 0x5f, 0x53, 0x51, 0x52, 0x54
        /*001b*/ 	.byte	0x00
.L_1:


//--------------------- .nv.constant0.triton_poi_fused__native_batch_norm_legit_no_training_add_convolution_leaky_relu_10 --------------------------
	.section	.nv.constant0.triton_poi_fused__native_batch_norm_legit_no_training_add_convolution_leaky_relu_10,"a",@progbits
	.sectionflags	@""
	.align	4
.nv.constant0.triton_poi_fused__native_batch_norm_legit_no_training_add_convolution_leaky_relu_10:
	.zero		604
